//
// Generated by NVIDIA NVVM Compiler
//
// Compiler Build ID: CL-36424714
// Cuda compilation tools, release 13.0, V13.0.88
// Based on NVVM 20.0.0
//

.version 9.0
.target sm_100
.address_size 64

	// .globl	_Z10and_kernelPfS_S_

.visible .entry _Z10and_kernelPfS_S_(
	.param .u64 .ptr .align 1 _Z10and_kernelPfS_S__param_0,
	.param .u64 .ptr .align 1 _Z10and_kernelPfS_S__param_1,
	.param .u64 .ptr .align 1 _Z10and_kernelPfS_S__param_2
)
{
	.reg .b32 	%r<6>;
	.reg .b32 	%f<7>;
	.reg .b64 	%rd<11>;

	ld.param.u64 	%rd1, [_Z10and_kernelPfS_S__param_0];
	ld.param.u64 	%rd2, [_Z10and_kernelPfS_S__param_1];
	ld.param.u64 	%rd3, [_Z10and_kernelPfS_S__param_2];
	cvta.to.global.u64 	%rd4, %rd3;
	cvta.to.global.u64 	%rd5, %rd2;
	cvta.to.global.u64 	%rd6, %rd1;
	mov.u32 	%r1, %ctaid.x;
	mov.u32 	%r2, %ntid.x;
	mov.u32 	%r3, %tid.x;
	mad.lo.s32 	%r4, %r1, %r2, %r3;
	shl.b32 	%r5, %r4, 1;
	mul.wide.s32 	%rd7, %r5, 4;
	add.s64 	%rd8, %rd6, %rd7;
	ld.global.f32 	%f1, [%rd8];
	ld.global.f32 	%f2, [%rd5];
	ld.global.f32 	%f3, [%rd8+4];
	ld.global.f32 	%f4, [%rd5+4];
	mul.f32 	%f5, %f3, %f4;
	fma.rn.f32 	%f6, %f1, %f2, %f5;
	mul.wide.u32 	%rd9, %r3, 4;
	add.s64 	%rd10, %rd4, %rd9;
	st.global.f32 	[%rd10], %f6;
	ret;

}


// ===== COMPILED SASS (sm_100) =====

	.target	sm_100

	.elftype	@"ET_EXEC"


//--------------------- .note.nv.tkinfo           --------------------------
	.section	.note.nv.tkinfo,"",@"SHT_NOTE"
	.sectionflags	@"SHF_NOTE_NV_TKINFO"
	.tkinfo
        /*0018*/ 	.word	0x00000002
        /*0030*/ 	.string	""
        /*0030*/ 	.string	"ptxas"
        /*0030*/ 	.string	"Cuda compilation tools, release 13.0, V13.0.88"
        /*0030*/ 	.string	"Build cuda_13.0.r13.0/compiler.36424714_0"
        /*0030*/ 	.string	"-arch sm_100 -m 64 "



//--------------------- .note.nv.cuinfo           --------------------------
	.section	.note.nv.cuinfo,"",@"SHT_NOTE"
	.sectionflags	@"SHF_NOTE_NV_CUINFO"
        /*0018*/ 	.short	0x0002
        /*001a*/ 	.short	0x0064
        /*001c*/ 	.short	0x0082
	.zero		2


//--------------------- .nv.info                  --------------------------
	.section	.nv.info,"",@"SHT_CUDA_INFO"
	.align	4


	//----- nvinfo : EIATTR_REGCOUNT
	.align		4
        /*0000*/ 	.byte	0x04, 0x2f
        /*0002*/ 	.short	(.L_1 - .L_0)
	.align		4
.L_0:
        /*0004*/ 	.word	index@(_Z10and_kernelPfS_S_)
        /*0008*/ 	.word	0x00000010


	//----- nvinfo : EIATTR_FRAME_SIZE
	.align		4
.L_1:
        /*000c*/ 	.byte	0x04, 0x11
        /*000e*/ 	.short	(.L_3 - .L_2)
	.align		4
.L_2:
        /*0010*/ 	.word	index@(_Z10and_kernelPfS_S_)
        /*0014*/ 	.word	0x00000000


	//----- nvinfo : EIATTR_MIN_STACK_SIZE
	.align		4
.L_3:
        /*0018*/ 	.byte	0x04, 0x12
        /*001a*/ 	.short	(.L_5 - .L_4)
	.align		4
.L_4:
        /*001c*/ 	.word	index@(_Z10and_kernelPfS_S_)
        /*0020*/ 	.word	0x00000000
.L_5:


//--------------------- .nv.compat                --------------------------
	.section	.nv.compat,"",@"SHT_CUDA_COMPAT_INFO"
	.align	4
        /*0000*/ 	.byte	0x02, 0x09, 0x00, 0x00, 0x02, 0x02, 0x01, 0x00, 0x02, 0x05, 0x05, 0x00, 0x03, 0x07, 0x01, 0x01
        /*0010*/ 	.byte	0x02, 0x03, 0x00, 0x00, 0x02, 0x06, 0x01, 0x00, 0x04, 0x0b, 0x08, 0x00, 0x09, 0x00, 0x00, 0x00
        /*0020*/ 	.byte	0x00, 0x00, 0x00, 0x00


//--------------------- .nv.info._Z10and_kernelPfS_S_ --------------------------
	.section	.nv.info._Z10and_kernelPfS_S_,"",@"SHT_CUDA_INFO"
	.sectionflags	@""
	.align	4


	//----- nvinfo : EIATTR_CUDA_API_VERSION
	.align		4
        /*0000*/ 	.byte	0x04, 0x37
        /*0002*/ 	.short	(.L_7 - .L_6)
.L_6:
        /*0004*/ 	.word	0x00000082


	//----- nvinfo : EIATTR_KPARAM_INFO
	.align		4
.L_7:
        /*0008*/ 	.byte	0x04, 0x17
        /*000a*/ 	.short	(.L_9 - .L_8)
.L_8:
        /*000c*/ 	.word	0x00000000
        /*0010*/ 	.short	0x0002
        /*0012*/ 	.short	0x0010
        /*0014*/ 	.byte	0x00, 0xf5, 0x21, 0x00


	//----- nvinfo : EIATTR_KPARAM_INFO
	.align		4
.L_9:
        /*0018*/ 	.byte	0x04, 0x17
        /*001a*/ 	.short	(.L_11 - .L_10)
.L_10:
        /*001c*/ 	.word	0x00000000
        /*0020*/ 	.short	0x0001
        /*0022*/ 	.short	0x0008
        /*0024*/ 	.byte	0x00, 0xf5, 0x21, 0x00


	//----- nvinfo : EIATTR_KPARAM_INFO
	.align		4
.L_11:
        /*0028*/ 	.byte	0x04, 0x17
        /*002a*/ 	.short	(.L_13 - .L_12)
.L_12:
        /*002c*/ 	.word	0x00000000
        /*0030*/ 	.short	0x0000
        /*0032*/ 	.short	0x0000
        /*0034*/ 	.byte	0x00, 0xf5, 0x21, 0x00


	//----- nvinfo : EIATTR_SPARSE_MMA_MASK
	.align		4
.L_13:
        /*0038*/ 	.byte	0x03, 0x50
        /*003a*/ 	.short	0x0000


	//----- nvinfo : EIATTR_MAXREG_COUNT
	.align		4
        /*003c*/ 	.byte	0x03, 0x1b
        /*003e*/ 	.short	0x00ff


	//----- nvinfo : EIATTR_MERCURY_ISA_VERSION
	.align		4
        /*0040*/ 	.byte	0x03, 0x5f
        /*0042*/ 	.short	0x0101


	//----- nvinfo : EIATTR_VRC_CTA_INIT_COUNT
	.align		4
        /*0044*/ 	.byte	0x02, 0x4a
	.zero		1
	.zero		1


	//----- nvinfo : EIATTR_EXIT_INSTR_OFFSETS
	.align		4
        /*0048*/ 	.byte	0x04, 0x1c
        /*004a*/ 	.short	(.L_15 - .L_14)


	//   ....[0]....
.L_14:
        /*004c*/ 	.word	0x00000130


	//----- nvinfo : EIATTR_CBANK_PARAM_SIZE
	.align		4
.L_15:
        /*0050*/ 	.byte	0x03, 0x19
        /*0052*/ 	.short	0x0018


	//----- nvinfo : EIATTR_PARAM_CBANK
	.align		4
        /*0054*/ 	.byte	0x04, 0x0a
        /*0056*/ 	.short	(.L_17 - .L_16)
	.align		4
.L_16:
        /*0058*/ 	.word	index@(.nv.constant0._Z10and_kernelPfS_S_)
        /*005c*/ 	.short	0x0380
        /*005e*/ 	.short	0x0018


	//----- nvinfo : EIATTR_SW_WAR
	.align		4
.L_17:
        /*0060*/ 	.byte	0x04, 0x36
        /*0062*/ 	.short	(.L_19 - .L_18)
.L_18:
        /*0064*/ 	.word	0x00000008
.L_19:


//--------------------- .nv.callgraph             --------------------------
	.section	.nv.callgraph,"",@"SHT_CUDA_CALLGRAPH"
	.align	4
	.sectionentsize	8
	.align		4
        /*0000*/ 	.word	0x00000000
	.align		4
        /*0004*/ 	.word	0xffffffff
	.align		4
        /*0008*/ 	.word	0x00000000
	.align		4
        /*000c*/ 	.word	0xfffffffe
	.align		4
        /*0010*/ 	.word	0x00000000
	.align		4
        /*0014*/ 	.word	0xfffffffd
	.align		4
        /*0018*/ 	.word	0x00000000
	.align		4
        /*001c*/ 	.word	0xfffffffc


//--------------------- .text._Z10and_kernelPfS_S_ --------------------------
	.section	.text._Z10and_kernelPfS_S_,"ax",@progbits
	.align	128
        .global         _Z10and_kernelPfS_S_
        .type           _Z10and_kernelPfS_S_,@function
        .size           _Z10and_kernelPfS_S_,(.L_x_1 - _Z10and_kernelPfS_S_)
        .other          _Z10and_kernelPfS_S_,@"STO_CUDA_ENTRY STV_DEFAULT"
_Z10and_kernelPfS_S_:
.text._Z10and_kernelPfS_S_:
[----:B------:R-:W-:Y:S01]  /*0000*/  LDC R1, c[0x0][0x37c] ;  /* 0x0000df00ff017b82 */ /* 0x000fe20000000800 */
[----:B------:R-:W0:Y:S07]  /*0010*/  S2R R13, SR_TID.X ;  /* 0x00000000000d7919 */ /* 0x000e2e0000002100 */
[----:B------:R-:W0:Y:S01]  /*0020*/  S2UR UR6, SR_CTAID.X ;  /* 0x00000000000679c3 */ /* 0x000e220000002500 */
[----:B------:R-:W1:Y:S07]  /*0030*/  LDCU.64 UR4, c[0x0][0x358] ;  /* 0x00006b00ff0477ac */ /* 0x000e6e0008000a00 */
[----:B------:R-:W0:Y:S08]  /*0040*/  LDC R0, c[0x0][0x360] ;  /* 0x0000d800ff007b82 */ /* 0x000e300000000800 */
[----:B------:R-:W2:Y:S08]  /*0050*/  LDC.64 R2, c[0x0][0x380] ;  /* 0x0000e000ff027b82 */ /* 0x000eb00000000a00 */
[----:B------:R-:W3:Y:S01]  /*0060*/  LDC.64 R4, c[0x0][0x388] ;  /* 0x0000e200ff047b82 */ /* 0x000ee20000000a00 */
[----:B0-----:R-:W-:-:S05]  /*0070*/  IMAD R0, R0, UR6, R13 ;  /* 0x0000000600007c24 */ /* 0x001fca000f8e020d */
[----:B------:R-:W-:-:S05]  /*0080*/  SHF.L.U32 R7, R0, 0x1, RZ ;  /* 0x0000000100077819 */ /* 0x000fca00000006ff */
[----:B--2---:R-:W-:Y:S02]  /*0090*/  IMAD.WIDE R2, R7, 0x4, R2 ;  /* 0x0000000407027825 */ /* 0x004fe400078e0202 */
[----:B------:R-:W0:Y:S03]  /*00a0*/  LDC.64 R6, c[0x0][0x390] ;  /* 0x0000e400ff067b82 */ /* 0x000e260000000a00 */
[----:B-1----:R-:W2:Y:S04]  /*00b0*/  LDG.E R8, desc[UR4][R2.64+0x4] ;  /* 0x0000040402087981 */ /* 0x002ea8000c1e1900 */
[----:B---3--:R-:W2:Y:S04]  /*00c0*/  LDG.E R11, desc[UR4][R4.64+0x4] ;  /* 0x00000404040b7981 */ /* 0x008ea8000c1e1900 */
[----:B------:R-:W3:Y:S04]  /*00d0*/  LDG.E R9, desc[UR4][R4.64] ;  /* 0x0000000404097981 */ /* 0x000ee8000c1e1900 */
[----:B------:R-:W3:Y:S01]  /*00e0*/  LDG.E R0, desc[UR4][R2.64] ;  /* 0x0000000402007981 */ /* 0x000ee2000c1e1900 */
[----:B0-----:R-:W-:-:S04]  /*00f0*/  IMAD.WIDE.U32 R6, R13, 0x4, R6 ;  /* 0x000000040d067825 */ /* 0x001fc800078e0006 */
[----:B--2---:R-:W-:-:S04]  /*0100*/  FMUL R11, R8, R11 ;  /* 0x0000000b080b7220 */ /* 0x004fc80000400000 */
[----:B---3--:R-:W-:-:S05]  /*0110*/  FFMA R9, R0, R9, R11 ;  /* 0x0000000900097223 */ /* 0x008fca000000000b */
[----:B------:R-:W-:Y:S01]  /*0120*/  STG.E desc[UR4][R6.64], R9 ;  /* 0x0000000906007986 */ /* 0x000fe2000c101904 */
[----:B------:R-:W-:Y:S05]  /*0130*/  EXIT ;  /* 0x000000000000794d */ /* 0x000fea0003800000 */
.L_x_0:
[----:B------:R-:W-:-:S00]  /*0140*/  BRA `(.L_x_0) ;  /* 0xfffffffc00fc7947 */ /* 0x000fc0000383ffff */
[----:B------:R-:W-:-:S00]  /*0150*/  NOP ;  /* 0x0000000000007918 */ /* 0x000fc00000000000 */
        /* <DEDUP_REMOVED lines=10> */
.L_x_1:


//--------------------- .nv.shared.reserved.0     --------------------------
	.section	.nv.shared.reserved.0,"aw",@nobits
	.weak		__nv_reservedSMEM_offset_0_alias
	.size		__nv_reservedSMEM_offset_0_alias, 0, 64
	.other		__nv_reservedSMEM_offset_0_alias,@"STO_CUDA_RESERVED_SHARED STV_DEFAULT"
__nv_reservedSMEM_offset_0_alias:
	.zero		0
	.zero		64


//--------------------- .nv.constant0._Z10and_kernelPfS_S_ --------------------------
	.section	.nv.constant0._Z10and_kernelPfS_S_,"a",@progbits
	.sectionflags	@""
	.align	4
.nv.constant0._Z10and_kernelPfS_S_:
	.zero		920


//--------------------- SYMBOLS --------------------------

	.type		.nv.reservedSmem.offset0,@object
	.size		.nv.reservedSmem.offset0,0x4
